//
// Generated by NVIDIA NVVM Compiler
//
// Compiler Build ID: CL-36424714
// Cuda compilation tools, release 13.0, V13.0.88
// Based on NVVM 20.0.0
//

.version 9.0
.target sm_100
.address_size 64

	// .globl	_Z6vecaddPfS_S_i

.visible .entry _Z6vecaddPfS_S_i(
	.param .u64 .ptr .align 1 _Z6vecaddPfS_S_i_param_0,
	.param .u64 .ptr .align 1 _Z6vecaddPfS_S_i_param_1,
	.param .u64 .ptr .align 1 _Z6vecaddPfS_S_i_param_2,
	.param .u32 _Z6vecaddPfS_S_i_param_3
)
{
	.reg .pred 	%p<2>;
	.reg .b32 	%r<6>;
	.reg .b32 	%f<4>;
	.reg .b64 	%rd<11>;

	ld.param.u64 	%rd1, [_Z6vecaddPfS_S_i_param_0];
	ld.param.u64 	%rd2, [_Z6vecaddPfS_S_i_param_1];
	ld.param.u64 	%rd3, [_Z6vecaddPfS_S_i_param_2];
	ld.param.u32 	%r2, [_Z6vecaddPfS_S_i_param_3];
	mov.u32 	%r3, %tid.x;
	mov.u32 	%r4, %ntid.x;
	mov.u32 	%r5, %ctaid.x;
	mad.lo.s32 	%r1, %r4, %r5, %r3;
	setp.ge.s32 	%p1, %r1, %r2;
	@%p1 bra 	$L__BB0_2;
	cvta.to.global.u64 	%rd4, %rd1;
	cvta.to.global.u64 	%rd5, %rd2;
	cvta.to.global.u64 	%rd6, %rd3;
	mul.wide.s32 	%rd7, %r1, 4;
	add.s64 	%rd8, %rd4, %rd7;
	ld.global.f32 	%f1, [%rd8];
	add.s64 	%rd9, %rd5, %rd7;
	ld.global.f32 	%f2, [%rd9];
	add.f32 	%f3, %f1, %f2;
	add.s64 	%rd10, %rd6, %rd7;
	st.global.f32 	[%rd10], %f3;
$L__BB0_2:
	ret;

}


// ===== COMPILED SASS (sm_100) =====

	.target	sm_100

	.elftype	@"ET_EXEC"


//--------------------- .note.nv.tkinfo           --------------------------
	.section	.note.nv.tkinfo,"",@"SHT_NOTE"
	.sectionflags	@"SHF_NOTE_NV_TKINFO"
	.tkinfo
        /*0018*/ 	.word	0x00000002
        /*0030*/ 	.string	""
        /*0030*/ 	.string	"ptxas"
        /*0030*/ 	.string	"Cuda compilation tools, release 13.0, V13.0.88"
        /*0030*/ 	.string	"Build cuda_13.0.r13.0/compiler.36424714_0"
        /*0030*/ 	.string	"-arch sm_100 -m 64 "



//--------------------- .note.nv.cuinfo           --------------------------
	.section	.note.nv.cuinfo,"",@"SHT_NOTE"
	.sectionflags	@"SHF_NOTE_NV_CUINFO"
        /*0018*/ 	.short	0x0002
        /*001a*/ 	.short	0x0064
        /*001c*/ 	.short	0x0082
	.zero		2


//--------------------- .nv.info                  --------------------------
	.section	.nv.info,"",@"SHT_CUDA_INFO"
	.align	4


	//----- nvinfo : EIATTR_REGCOUNT
	.align		4
        /*0000*/ 	.byte	0x04, 0x2f
        /*0002*/ 	.short	(.L_1 - .L_0)
	.align		4
.L_0:
        /*0004*/ 	.word	index@(_Z6vecaddPfS_S_i)
        /*0008*/ 	.word	0x0000000c


	//----- nvinfo : EIATTR_FRAME_SIZE
	.align		4
.L_1:
        /*000c*/ 	.byte	0x04, 0x11
        /*000e*/ 	.short	(.L_3 - .L_2)
	.align		4
.L_2:
        /*0010*/ 	.word	index@(_Z6vecaddPfS_S_i)
        /*0014*/ 	.word	0x00000000


	//----- nvinfo : EIATTR_MIN_STACK_SIZE
	.align		4
.L_3:
        /*0018*/ 	.byte	0x04, 0x12
        /*001a*/ 	.short	(.L_5 - .L_4)
	.align		4
.L_4:
        /*001c*/ 	.word	index@(_Z6vecaddPfS_S_i)
        /*0020*/ 	.word	0x00000000
.L_5:


//--------------------- .nv.compat                --------------------------
	.section	.nv.compat,"",@"SHT_CUDA_COMPAT_INFO"
	.align	4
        /*0000*/ 	.byte	0x02, 0x09, 0x00, 0x00, 0x02, 0x02, 0x01, 0x00, 0x02, 0x05, 0x05, 0x00, 0x03, 0x07, 0x01, 0x01
        /*0010*/ 	.byte	0x02, 0x03, 0x00, 0x00, 0x02, 0x06, 0x01, 0x00, 0x04, 0x0b, 0x08, 0x00, 0x09, 0x00, 0x00, 0x00
        /*0020*/ 	.byte	0x00, 0x00, 0x00, 0x00


//--------------------- .nv.info._Z6vecaddPfS_S_i --------------------------
	.section	.nv.info._Z6vecaddPfS_S_i,"",@"SHT_CUDA_INFO"
	.sectionflags	@""
	.align	4


	//----- nvinfo : EIATTR_CUDA_API_VERSION
	.align		4
        /*0000*/ 	.byte	0x04, 0x37
        /*0002*/ 	.short	(.L_7 - .L_6)
.L_6:
        /*0004*/ 	.word	0x00000082


	//----- nvinfo : EIATTR_KPARAM_INFO
	.align		4
.L_7:
        /*0008*/ 	.byte	0x04, 0x17
        /*000a*/ 	.short	(.L_9 - .L_8)
.L_8:
        /*000c*/ 	.word	0x00000000
        /*0010*/ 	.short	0x0003
        /*0012*/ 	.short	0x0018
        /*0014*/ 	.byte	0x00, 0xf0, 0x11, 0x00


	//----- nvinfo : EIATTR_KPARAM_INFO
	.align		4
.L_9:
        /*0018*/ 	.byte	0x04, 0x17
        /*001a*/ 	.short	(.L_11 - .L_10)
.L_10:
        /*001c*/ 	.word	0x00000000
        /*0020*/ 	.short	0x0002
        /*0022*/ 	.short	0x0010
        /*0024*/ 	.byte	0x00, 0xf5, 0x21, 0x00


	//----- nvinfo : EIATTR_KPARAM_INFO
	.align		4
.L_11:
        /*0028*/ 	.byte	0x04, 0x17
        /*002a*/ 	.short	(.L_13 - .L_12)
.L_12:
        /*002c*/ 	.word	0x00000000
        /*0030*/ 	.short	0x0001
        /*0032*/ 	.short	0x0008
        /*0034*/ 	.byte	0x00, 0xf5, 0x21, 0x00


	//----- nvinfo : EIATTR_KPARAM_INFO
	.align		4
.L_13:
        /*0038*/ 	.byte	0x04, 0x17
        /*003a*/ 	.short	(.L_15 - .L_14)
.L_14:
        /*003c*/ 	.word	0x00000000
        /*0040*/ 	.short	0x0000
        /*0042*/ 	.short	0x0000
        /*0044*/ 	.byte	0x00, 0xf5, 0x21, 0x00


	//----- nvinfo : EIATTR_SPARSE_MMA_MASK
	.align		4
.L_15:
        /*0048*/ 	.byte	0x03, 0x50
        /*004a*/ 	.short	0x0000


	//----- nvinfo : EIATTR_MAXREG_COUNT
	.align		4
        /*004c*/ 	.byte	0x03, 0x1b
        /*004e*/ 	.short	0x00ff


	//----- nvinfo : EIATTR_MERCURY_ISA_VERSION
	.align		4
        /*0050*/ 	.byte	0x03, 0x5f
        /*0052*/ 	.short	0x0101


	//----- nvinfo : EIATTR_VRC_CTA_INIT_COUNT
	.align		4
        /*0054*/ 	.byte	0x02, 0x4a
	.zero		1
	.zero		1


	//----- nvinfo : EIATTR_EXIT_INSTR_OFFSETS
	.align		4
        /*0058*/ 	.byte	0x04, 0x1c
        /*005a*/ 	.short	(.L_17 - .L_16)


	//   ....[0]....
.L_16:
        /*005c*/ 	.word	0x00000070


	//   ....[1]....
        /*0060*/ 	.word	0x00000130


	//----- nvinfo : EIATTR_CBANK_PARAM_SIZE
	.align		4
.L_17:
        /*0064*/ 	.byte	0x03, 0x19
        /*0066*/ 	.short	0x001c


	//----- nvinfo : EIATTR_PARAM_CBANK
	.align		4
        /*0068*/ 	.byte	0x04, 0x0a
        /*006a*/ 	.short	(.L_19 - .L_18)
	.align		4
.L_18:
        /*006c*/ 	.word	index@(.nv.constant0._Z6vecaddPfS_S_i)
        /*0070*/ 	.short	0x0380
        /*0072*/ 	.short	0x001c


	//----- nvinfo : EIATTR_SW_WAR
	.align		4
.L_19:
        /*0074*/ 	.byte	0x04, 0x36
        /*0076*/ 	.short	(.L_21 - .L_20)
.L_20:
        /*0078*/ 	.word	0x00000008
.L_21:


//--------------------- .nv.callgraph             --------------------------
	.section	.nv.callgraph,"",@"SHT_CUDA_CALLGRAPH"
	.align	4
	.sectionentsize	8
	.align		4
        /*0000*/ 	.word	0x00000000
	.align		4
        /*0004*/ 	.word	0xffffffff
	.align		4
        /*0008*/ 	.word	0x00000000
	.align		4
        /*000c*/ 	.word	0xfffffffe
	.align		4
        /*0010*/ 	.word	0x00000000
	.align		4
        /*0014*/ 	.word	0xfffffffd
	.align		4
        /*0018*/ 	.word	0x00000000
	.align		4
        /*001c*/ 	.word	0xfffffffc


//--------------------- .text._Z6vecaddPfS_S_i    --------------------------
	.section	.text._Z6vecaddPfS_S_i,"ax",@progbits
	.align	128
        .global         _Z6vecaddPfS_S_i
        .type           _Z6vecaddPfS_S_i,@function
        .size           _Z6vecaddPfS_S_i,(.L_x_1 - _Z6vecaddPfS_S_i)
        .other          _Z6vecaddPfS_S_i,@"STO_CUDA_ENTRY STV_DEFAULT"
_Z6vecaddPfS_S_i:
.text._Z6vecaddPfS_S_i:
[----:B------:R-:W-:Y:S01]  /*0000*/  LDC R1, c[0x0][0x37c] ;  /* 0x0000df00ff017b82 */ /* 0x000fe20000000800 */
[----:B------:R-:W0:Y:S01]  /*0010*/  S2R R9, SR_TID.X ;  /* 0x0000000000097919 */ /* 0x000e220000002100 */
[----:B------:R-:W0:Y:S01]  /*0020*/  LDCU UR4, c[0x0][0x360] ;  /* 0x00006c00ff0477ac */ /* 0x000e220008000800 */
[----:B------:R-:W0:Y:S01]  /*0030*/  S2R R0, SR_CTAID.X ;  /* 0x0000000000007919 */ /* 0x000e220000002500 */
[----:B------:R-:W1:Y:S01]  /*0040*/  LDCU UR5, c[0x0][0x398] ;  /* 0x00007300ff0577ac */ /* 0x000e620008000800 */
[----:B0-----:R-:W-:-:S05]  /*0050*/  IMAD R9, R0, UR4, R9 ;  /* 0x0000000400097c24 */ /* 0x001fca000f8e0209 */
[----:B-1----:R-:W-:-:S13]  /*0060*/  ISETP.GE.AND P0, PT, R9, UR5, PT ;  /* 0x0000000509007c0c */ /* 0x002fda000bf06270 */
[----:B------:R-:W-:Y:S05]  /*0070*/  @P0 EXIT ;  /* 0x000000000000094d */ /* 0x000fea0003800000 */
[----:B------:R-:W0:Y:S01]  /*0080*/  LDC.64 R2, c[0x0][0x380] ;  /* 0x0000e000ff027b82 */ /* 0x000e220000000a00 */
[----:B------:R-:W1:Y:S07]  /*0090*/  LDCU.64 UR4, c[0x0][0x358] ;  /* 0x00006b00ff0477ac */ /* 0x000e6e0008000a00 */
[----:B------:R-:W2:Y:S08]  /*00a0*/  LDC.64 R4, c[0x0][0x388] ;  /* 0x0000e200ff047b82 */ /* 0x000eb00000000a00 */
[----:B------:R-:W3:Y:S01]  /*00b0*/  LDC.64 R6, c[0x0][0x390] ;  /* 0x0000e400ff067b82 */ /* 0x000ee20000000a00 */
[----:B0-----:R-:W-:-:S06]  /*00c0*/  IMAD.WIDE R2, R9, 0x4, R2 ;  /* 0x0000000409027825 */ /* 0x001fcc00078e0202 */
[----:B-1----:R-:W4:Y:S01]  /*00d0*/  LDG.E R2, desc[UR4][R2.64] ;  /* 0x0000000402027981 */ /* 0x002f22000c1e1900 */
[----:B--2---:R-:W-:-:S06]  /*00e0*/  IMAD.WIDE R4, R9, 0x4, R4 ;  /* 0x0000000409047825 */ /* 0x004fcc00078e0204 */
[----:B------:R-:W4:Y:S01]  /*00f0*/  LDG.E R5, desc[UR4][R4.64] ;  /* 0x0000000404057981 */ /* 0x000f22000c1e1900 */
[----:B---3--:R-:W-:-:S04]  /*0100*/  IMAD.WIDE R6, R9, 0x4, R6 ;  /* 0x0000000409067825 */ /* 0x008fc800078e0206 */
[----:B----4-:R-:W-:-:S05]  /*0110*/  FADD R9, R2, R5 ;  /* 0x0000000502097221 */ /* 0x010fca0000000000 */
[----:B------:R-:W-:Y:S01]  /*0120*/  STG.E desc[UR4][R6.64], R9 ;  /* 0x0000000906007986 */ /* 0x000fe2000c101904 */
[----:B------:R-:W-:Y:S05]  /*0130*/  EXIT ;  /* 0x000000000000794d */ /* 0x000fea0003800000 */
.L_x_0:
[----:B------:R-:W-:-:S00]  /*0140*/  BRA `(.L_x_0) ;  /* 0xfffffffc00fc7947 */ /* 0x000fc0000383ffff */
[----:B------:R-:W-:-:S00]  /*0150*/  NOP ;  /* 0x0000000000007918 */ /* 0x000fc00000000000 */
        /* <DEDUP_REMOVED lines=10> */
.L_x_1:


//--------------------- .nv.shared.reserved.0     --------------------------
	.section	.nv.shared.reserved.0,"aw",@nobits
	.weak		__nv_reservedSMEM_offset_0_alias
	.size		__nv_reservedSMEM_offset_0_alias, 0, 64
	.other		__nv_reservedSMEM_offset_0_alias,@"STO_CUDA_RESERVED_SHARED STV_DEFAULT"
__nv_reservedSMEM_offset_0_alias:
	.zero		0
	.zero		64


//--------------------- .nv.constant0._Z6vecaddPfS_S_i --------------------------
	.section	.nv.constant0._Z6vecaddPfS_S_i,"a",@progbits
	.sectionflags	@""
	.align	4
.nv.constant0._Z6vecaddPfS_S_i:
	.zero		924


//--------------------- SYMBOLS --------------------------

	.type		.nv.reservedSmem.offset0,@object
	.size		.nv.reservedSmem.offset0,0x4
